	.headerflags	@"EF_CUDA_TEXMODE_UNIFIED EF_CUDA_64BIT_ADDRESS EF_CUDA_ACCELERATORS EF_CUDA_SM90 EF_CUDA_VIRTUAL_SM(EF_CUDA_SM90)"
	.elftype	@"ET_EXEC"


//--------------------- .nv.info                  --------------------------
	.section	.nv.info,"",@"SHT_CUDA_INFO"
	.align	4


	//----- nvinfo : EIATTR_REGCOUNT
	.align		4
        /*0000*/ 	.byte	0x04, 0x2f
        /*0002*/ 	.short	(.L_1 - .L_0)
	.align		4
.L_0:
        /*0004*/ 	.word	index@(triton_poi_fused__to_copy_add_arange_clamp_mul_sub_6)
        /*0008*/ 	.word	0x0000000a


	//----- nvinfo : EIATTR_MIN_STACK_SIZE
	.align		4
.L_1:
        /*000c*/ 	.byte	0x04, 0x12
        /*000e*/ 	.short	(.L_3 - .L_2)
	.align		4
.L_2:
        /*0010*/ 	.word	index@(triton_poi_fused__to_copy_add_arange_clamp_mul_sub_6)
        /*0014*/ 	.word	0x00000000


	//----- nvinfo : EIATTR_FRAME_SIZE
	.align		4
.L_3:
        /*0018*/ 	.byte	0x04, 0x11
        /*001a*/ 	.short	(.L_5 - .L_4)
	.align		4
.L_4:
        /*001c*/ 	.word	index@(triton_poi_fused__to_copy_add_arange_clamp_mul_sub_6)
        /*0020*/ 	.word	0x00000000


	//----- nvinfo : EIATTR_MIN_STACK_SIZE
	.align		4
.L_5:
        /*0024*/ 	.byte	0x04, 0x12
        /*0026*/ 	.short	(.L_7 - .L_6)
	.align		4
.L_6:
        /*0028*/ 	.word	index@(triton_poi_fused__to_copy_add_arange_clamp_mul_sub_6)
        /*002c*/ 	.word	0x00000000
.L_7:


//--------------------- .nv.info.triton_poi_fused__to_copy_add_arange_clamp_mul_sub_6 --------------------------
	.section	.nv.info.triton_poi_fused__to_copy_add_arange_clamp_mul_sub_6,"",@"SHT_CUDA_INFO"
	.sectionflags	@""
	.align	4


	//----- nvinfo : EIATTR_CUDA_API_VERSION
	.align		4
        /*0000*/ 	.byte	0x04, 0x37
        /*0002*/ 	.short	(.L_9 - .L_8)
.L_8:
        /*0004*/ 	.word	0x0000007c


	//----- nvinfo : EIATTR_KPARAM_INFO
	.align		4
.L_9:
        /*0008*/ 	.byte	0x04, 0x17
        /*000a*/ 	.short	(.L_11 - .L_10)
.L_10:
        /*000c*/ 	.word	0x00000000
        /*0010*/ 	.short	0x0001
        /*0012*/ 	.short	0x0008
        /*0014*/ 	.byte	0x00, 0xf0, 0x11, 0x00


	//----- nvinfo : EIATTR_KPARAM_INFO
	.align		4
.L_11:
        /*0018*/ 	.byte	0x04, 0x17
        /*001a*/ 	.short	(.L_13 - .L_12)
.L_12:
        /*001c*/ 	.word	0x00000000
        /*0020*/ 	.short	0x0000
        /*0022*/ 	.short	0x0000
        /*0024*/ 	.byte	0x00, 0xf4, 0x21, 0x00


	//----- nvinfo : EIATTR_SPARSE_MMA_MASK
	.align		4
.L_13:
        /*0028*/ 	.byte	0x03, 0x50
        /*002a*/ 	.short	0x0000


	//----- nvinfo : EIATTR_MAXREG_COUNT
	.align		4
        /*002c*/ 	.byte	0x03, 0x1b
        /*002e*/ 	.short	0x00ff


	//----- nvinfo : EIATTR_EXIT_INSTR_OFFSETS
	.align		4
        /*0030*/ 	.byte	0x04, 0x1c
        /*0032*/ 	.short	(.L_15 - .L_14)


	//   ....[0]....
.L_14:
        /*0034*/ 	.word	0x00000110


	//   ....[1]....
        /*0038*/ 	.word	0x00000140


	//----- nvinfo : EIATTR_REQNTID
	.align		4
.L_15:
        /*003c*/ 	.byte	0x04, 0x10
        /*003e*/ 	.short	(.L_17 - .L_16)
.L_16:
        /*0040*/ 	.word	0x00000020
        /*0044*/ 	.word	0x00000001
        /*0048*/ 	.word	0x00000001


	//----- nvinfo : EIATTR_CBANK_PARAM_SIZE
	.align		4
.L_17:
        /*004c*/ 	.byte	0x03, 0x19
        /*004e*/ 	.short	0x000c


	//----- nvinfo : EIATTR_PARAM_CBANK
	.align		4
        /*0050*/ 	.byte	0x04, 0x0a
        /*0052*/ 	.short	(.L_19 - .L_18)
	.align		4
.L_18:
        /*0054*/ 	.word	index@(.nv.constant0.triton_poi_fused__to_copy_add_arange_clamp_mul_sub_6)
        /*0058*/ 	.short	0x0210
        /*005a*/ 	.short	0x000c


	//----- nvinfo : EIATTR_SW_WAR
	.align		4
.L_19:
        /*005c*/ 	.byte	0x04, 0x36
        /*005e*/ 	.short	(.L_21 - .L_20)
.L_20:
        /*0060*/ 	.word	0x00000008
.L_21:


//--------------------- .nv.callgraph             --------------------------
	.section	.nv.callgraph,"",@"SHT_CUDA_CALLGRAPH"
	.align	4
	.sectionentsize	8
	.align		4
        /*0000*/ 	.word	0x00000000
	.align		4
        /*0004*/ 	.word	0xffffffff
	.align		4
        /*0008*/ 	.word	0x00000000
	.align		4
        /*000c*/ 	.word	0xfffffffe
	.align		4
        /*0010*/ 	.word	0x00000000
	.align		4
        /*0014*/ 	.word	0xfffffffd
	.align		4
        /*0018*/ 	.word	0x00000000
	.align		4
        /*001c*/ 	.word	0xfffffffc


//--------------------- .text.triton_poi_fused__to_copy_add_arange_clamp_mul_sub_6 --------------------------
	.section	.text.triton_poi_fused__to_copy_add_arange_clamp_mul_sub_6,"ax",@progbits
	.align	128
        .global         triton_poi_fused__to_copy_add_arange_clamp_mul_sub_6
        .type           triton_poi_fused__to_copy_add_arange_clamp_mul_sub_6,@function
        .size           triton_poi_fused__to_copy_add_arange_clamp_mul_sub_6,(.L_x_1 - triton_poi_fused__to_copy_add_arange_clamp_mul_sub_6)
        .other          triton_poi_fused__to_copy_add_arange_clamp_mul_sub_6,@"STO_CUDA_ENTRY STV_DEFAULT"
triton_poi_fused__to_copy_add_arange_clamp_mul_sub_6:
.text.triton_poi_fused__to_copy_add_arange_clamp_mul_sub_6:
[----:B------:R-:W0:Y:S02]  /*0000*/  LDC R1, c[0x0][0x28] ;  /* 0x00000a00ff017b82 */ /* 0x000e240000000800 */
[----:B------:R-:W1:Y:S01]  /*0010*/  S2R R6, SR_TID.X ;  /* 0x0000000000067919 */ /* 0x000e620000002100 */
[----:B------:R-:W-:Y:S01]  /*0020*/  IMAD.MOV.U32 R3, RZ, RZ, 0x3e800000 ;  /* 0x3e800000ff037424 */ /* 0x000fe200078e00ff */
[----:B------:R-:W2:Y:S01]  /*0030*/  S2R R5, SR_CTAID.X ;  /* 0x0000000000057919 */ /* 0x000ea20000002500 */
[C---:B-1----:R-:W-:Y:S02]  /*0040*/  LOP3.LUT R0, R6.reuse, 0xf, RZ, 0xc0, !PT ;  /* 0x0000000f06007812 */ /* 0x042fe400078ec0ff */
[----:B------:R-:W-:-:S03]  /*0050*/  LOP3.LUT P0, RZ, R6, 0x10, RZ, 0xc0, !PT ;  /* 0x0000001006ff7812 */ /* 0x000fc6000780c0ff */
[----:B--2---:R-:W-:-:S05]  /*0060*/  IMAD R5, R5, 0x10, R0 ;  /* 0x0000001005057824 */ /* 0x004fca00078e0200 */
[----:B------:R-:W-:Y:S02]  /*0070*/  I2FP.F32.S32 R0, R5 ;  /* 0x0000000500007245 */ /* 0x000fe40000201400 */
[----:B------:R-:W-:-:S03]  /*0080*/  ISETP.LT.AND P0, PT, R5, 0x10, !P0 ;  /* 0x000000100500780c */ /* 0x000fc60004701270 */
[----:B------:R-:W-:-:S04]  /*0090*/  FADD R0, R0, 0.5 ;  /* 0x3f00000000007421 */ /* 0x000fc80000000000 */
[----:B------:R-:W-:Y:S02]  /*00a0*/  FFMA R0, R0, R3, -0.5 ;  /* 0xbf00000000007423 */ /* 0x000fe40000000003 */
[----:B------:R-:W1:Y:S03]  /*00b0*/  LDC.64 R2, c[0x0][0x210] ;  /* 0x00008400ff027b82 */ /* 0x000e660000000a00 */
[----:B------:R-:W-:-:S04]  /*00c0*/  FMNMX R0, RZ, R0, !PT ;  /* 0x00000000ff007209 */ /* 0x000fc80007800000 */
[----:B------:R-:W2:Y:S02]  /*00d0*/  F2I.TRUNC.NTZ R4, R0 ;  /* 0x0000000000047305 */ /* 0x000ea4000020f100 */
[----:B--2---:R-:W-:Y:S01]  /*00e0*/  I2FP.F32.S32 R7, R4 ;  /* 0x0000000400077245 */ /* 0x004fe20000201400 */
[----:B-1----:R-:W-:-:S04]  /*00f0*/  IMAD.WIDE R2, R5, 0x4, R2 ;  /* 0x0000000405027825 */ /* 0x002fc800078e0202 */
[----:B------:R-:W-:Y:S01]  /*0100*/  FADD.SAT R7, R0, -R7 ;  /* 0x8000000700077221 */ /* 0x000fe20000002000 */
[----:B------:R-:W-:Y:S06]  /*0110*/  @!P0 EXIT ;  /* 0x000000000000894d */ /* 0x000fec0003800000 */
[----:B------:R-:W-:Y:S02]  /*0120*/  ULDC.64 UR4, c[0x0][0x208] ;  /* 0x0000820000047ab9 */ /* 0x000fe40000000a00 */
[----:B------:R-:W-:Y:S01]  /*0130*/  STG.E desc[UR4][R2.64], R7 ;  /* 0x0000000702007986 */ /* 0x000fe2000c101904 */
[----:B------:R-:W-:Y:S05]  /*0140*/  EXIT ;  /* 0x000000000000794d */ /* 0x000fea0003800000 */
.L_x_0:
[----:B------:R-:W-:-:S00]  /*0150*/  BRA `(.L_x_0) ;  /* 0xfffffffc00fc7947 */ /* 0x000fc0000383ffff */
[----:B------:R-:W-:-:S00]  /*0160*/  NOP ;  /* 0x0000000000007918 */ /* 0x000fc00000000000 */
        /* <DEDUP_REMOVED lines=9> */
.L_x_1:


//--------------------- .nv.constant0.triton_poi_fused__to_copy_add_arange_clamp_mul_sub_6 --------------------------
	.section	.nv.constant0.triton_poi_fused__to_copy_add_arange_clamp_mul_sub_6,"a",@progbits
	.sectionflags	@""
	.align	4
.nv.constant0.triton_poi_fused__to_copy_add_arange_clamp_mul_sub_6:
	.zero		540
